//
// Generated by NVIDIA NVVM Compiler
//
// Compiler Build ID: CL-36424714
// Cuda compilation tools, release 13.0, V13.0.88
// Based on NVVM 20.0.0
//

.version 9.0
.target sm_100
.address_size 64

	// .globl	_Z6reducePiPj
.global .align 4 .u32 d_m;
.global .align 4 .f32 d_r;
// _ZZ6reducePiPjE5sdata has been demoted

.visible .entry _Z6reducePiPj(
	.param .u64 .ptr .align 1 _Z6reducePiPj_param_0,
	.param .u64 .ptr .align 1 _Z6reducePiPj_param_1
)
{
	.reg .pred 	%p<5>;
	.reg .b32 	%r<25>;
	.reg .b64 	%rd<7>;
	// demoted variable
	.shared .align 4 .b8 _ZZ6reducePiPjE5sdata[1024];
	ld.param.u64 	%rd2, [_Z6reducePiPj_param_0];
	ld.param.u64 	%rd1, [_Z6reducePiPj_param_1];
	cvta.to.global.u64 	%rd3, %rd2;
	mov.u32 	%r6, %ctaid.x;
	mov.u32 	%r1, %ntid.x;
	mov.u32 	%r2, %tid.x;
	mad.lo.s32 	%r7, %r6, %r1, %r2;
	mul.wide.s32 	%rd4, %r7, 4;
	add.s64 	%rd5, %rd3, %rd4;
	ld.global.u32 	%r8, [%rd5];
	shl.b32 	%r9, %r2, 2;
	mov.u32 	%r10, _ZZ6reducePiPjE5sdata;
	add.s32 	%r11, %r10, %r9;
	st.shared.u32 	[%r11], %r8;
	bar.sync 	0;
	setp.lt.u32 	%p1, %r1, 2;
	@%p1 bra 	$L__BB0_5;
	mov.b32 	%r24, 1;
$L__BB0_2:
	shl.b32 	%r4, %r24, 1;
	mul.lo.s32 	%r5, %r4, %r2;
	setp.ge.u32 	%p2, %r5, %r1;
	@%p2 bra 	$L__BB0_4;
	add.s32 	%r13, %r5, %r24;
	shl.b32 	%r14, %r13, 2;
	add.s32 	%r16, %r10, %r14;
	ld.shared.u32 	%r17, [%r16];
	shl.b32 	%r18, %r5, 2;
	add.s32 	%r19, %r10, %r18;
	ld.shared.u32 	%r20, [%r19];
	add.s32 	%r21, %r20, %r17;
	st.shared.u32 	[%r19], %r21;
$L__BB0_4:
	bar.sync 	0;
	setp.lt.u32 	%p3, %r4, %r1;
	mov.u32 	%r24, %r4;
	@%p3 bra 	$L__BB0_2;
$L__BB0_5:
	setp.ne.s32 	%p4, %r2, 0;
	@%p4 bra 	$L__BB0_7;
	ld.shared.u32 	%r22, [_ZZ6reducePiPjE5sdata];
	cvta.to.global.u64 	%rd6, %rd1;
	atom.global.add.u32 	%r23, [%rd6], %r22;
$L__BB0_7:
	ret;

}
	// .globl	_Z7findvecPfS_PiS0_
.visible .entry _Z7findvecPfS_PiS0_(
	.param .u64 .ptr .align 1 _Z7findvecPfS_PiS0__param_0,
	.param .u64 .ptr .align 1 _Z7findvecPfS_PiS0__param_1,
	.param .u64 .ptr .align 1 _Z7findvecPfS_PiS0__param_2,
	.param .u64 .ptr .align 1 _Z7findvecPfS_PiS0__param_3
)
{
	.reg .pred 	%p<7>;
	.reg .b32 	%r<21>;
	.reg .b32 	%f<11>;
	.reg .b64 	%rd<21>;

	ld.param.u64 	%rd5, [_Z7findvecPfS_PiS0__param_0];
	ld.param.u64 	%rd6, [_Z7findvecPfS_PiS0__param_1];
	ld.param.u64 	%rd3, [_Z7findvecPfS_PiS0__param_2];
	ld.param.u64 	%rd4, [_Z7findvecPfS_PiS0__param_3];
	cvta.to.global.u64 	%rd1, %rd5;
	cvta.to.global.u64 	%rd2, %rd6;
	mov.u32 	%r9, %ctaid.x;
	mov.u32 	%r10, %ntid.x;
	mov.u32 	%r11, %tid.x;
	mad.lo.s32 	%r1, %r9, %r10, %r11;
	ld.global.u32 	%r19, [d_m];
	setp.lt.s32 	%p1, %r19, 1;
	@%p1 bra 	$L__BB1_4;
	mov.b32 	%r18, 0;
	ld.global.f32 	%f1, [d_r];
	bra.uni 	$L__BB1_3;
$L__BB1_2:
	add.s32 	%r18, %r18, 1;
	setp.eq.s32 	%p3, %r18, %r19;
	@%p3 bra 	$L__BB1_4;
$L__BB1_3:
	add.s32 	%r13, %r18, %r1;
	mul.wide.s32 	%rd7, %r13, 4;
	add.s64 	%rd8, %rd2, %rd7;
	ld.global.f32 	%f3, [%rd8];
	mul.wide.u32 	%rd9, %r18, 4;
	add.s64 	%rd10, %rd1, %rd9;
	ld.global.f32 	%f4, [%rd10];
	sub.f32 	%f5, %f3, %f4;
	abs.f32 	%f6, %f5;
	setp.geu.f32 	%p2, %f6, %f1;
	@%p2 bra 	$L__BB1_5;
	bra.uni 	$L__BB1_2;
$L__BB1_4:
	cvta.to.global.u64 	%rd11, %rd3;
	mul.wide.s32 	%rd12, %r1, 4;
	add.s64 	%rd13, %rd11, %rd12;
	mov.b32 	%r14, 1;
	st.global.u32 	[%rd13], %r14;
	ld.global.u32 	%r19, [d_m];
$L__BB1_5:
	setp.lt.s32 	%p4, %r19, 0;
	@%p4 bra 	$L__BB1_9;
	mov.b32 	%r20, 0;
	ld.global.f32 	%f2, [d_r];
	bra.uni 	$L__BB1_8;
$L__BB1_7:
	add.s32 	%r7, %r20, 1;
	setp.eq.s32 	%p6, %r20, %r19;
	mov.u32 	%r20, %r7;
	@%p6 bra 	$L__BB1_9;
$L__BB1_8:
	add.s32 	%r16, %r20, %r1;
	mul.wide.s32 	%rd14, %r16, 4;
	add.s64 	%rd15, %rd2, %rd14;
	ld.global.f32 	%f7, [%rd15];
	mul.wide.u32 	%rd16, %r20, 4;
	add.s64 	%rd17, %rd1, %rd16;
	ld.global.f32 	%f8, [%rd17];
	sub.f32 	%f9, %f7, %f8;
	abs.f32 	%f10, %f9;
	setp.geu.f32 	%p5, %f10, %f2;
	@%p5 bra 	$L__BB1_10;
	bra.uni 	$L__BB1_7;
$L__BB1_9:
	cvta.to.global.u64 	%rd18, %rd4;
	mul.wide.s32 	%rd19, %r1, 4;
	add.s64 	%rd20, %rd18, %rd19;
	mov.b32 	%r17, 1;
	st.global.u32 	[%rd20], %r17;
$L__BB1_10:
	ret;

}
	// .globl	_Z4czekiPiS_S_S_S_S_
.visible .entry _Z4czekiPiS_S_S_S_S_(
	.param .u32 _Z4czekiPiS_S_S_S_S__param_0,
	.param .u64 .ptr .align 1 _Z4czekiPiS_S_S_S_S__param_1,
	.param .u64 .ptr .align 1 _Z4czekiPiS_S_S_S_S__param_2,
	.param .u64 .ptr .align 1 _Z4czekiPiS_S_S_S_S__param_3,
	.param .u64 .ptr .align 1 _Z4czekiPiS_S_S_S_S__param_4,
	.param .u64 .ptr .align 1 _Z4czekiPiS_S_S_S_S__param_5,
	.param .u64 .ptr .align 1 _Z4czekiPiS_S_S_S_S__param_6
)
{
	.reg .pred 	%p<7>;
	.reg .b32 	%r<33>;
	.reg .b64 	%rd<52>;

	ld.param.u32 	%r16, [_Z4czekiPiS_S_S_S_S__param_0];
	ld.param.u64 	%rd7, [_Z4czekiPiS_S_S_S_S__param_1];
	ld.param.u64 	%rd8, [_Z4czekiPiS_S_S_S_S__param_2];
	ld.param.u64 	%rd9, [_Z4czekiPiS_S_S_S_S__param_3];
	ld.param.u64 	%rd10, [_Z4czekiPiS_S_S_S_S__param_6];
	cvta.to.global.u64 	%rd1, %rd10;
	cvta.to.global.u64 	%rd2, %rd9;
	cvta.to.global.u64 	%rd3, %rd8;
	cvta.to.global.u64 	%rd4, %rd7;
	mov.u32 	%r1, %ctaid.x;
	mov.u32 	%r2, %ntid.x;
	mov.u32 	%r3, %tid.x;
	mad.lo.s32 	%r4, %r1, %r2, %r3;
	mov.u32 	%r5, %nctaid.x;
	mul.lo.s32 	%r6, %r2, %r5;
	setp.ge.s32 	%p1, %r4, %r16;
	@%p1 bra 	$L__BB2_7;
	add.s32 	%r17, %r4, %r6;
	max.s32 	%r18, %r16, %r17;
	setp.lt.s32 	%p2, %r17, %r16;
	selp.u32 	%r19, 1, 0, %p2;
	add.s32 	%r20, %r17, %r19;
	sub.s32 	%r21, %r18, %r20;
	div.u32 	%r22, %r21, %r6;
	add.s32 	%r7, %r22, %r19;
	and.b32  	%r23, %r7, 3;
	setp.eq.s32 	%p3, %r23, 3;
	mov.u32 	%r31, %r4;
	@%p3 bra 	$L__BB2_4;
	add.s32 	%r24, %r7, 1;
	and.b32  	%r25, %r24, 3;
	neg.s32 	%r29, %r25;
	mov.u32 	%r31, %r4;
$L__BB2_3:
	.pragma "nounroll";
	ld.param.u64 	%rd50, [_Z4czekiPiS_S_S_S_S__param_5];
	ld.param.u64 	%rd48, [_Z4czekiPiS_S_S_S_S__param_4];
	mul.wide.s32 	%rd11, %r31, 4;
	add.s64 	%rd12, %rd1, %rd11;
	cvta.to.global.u64 	%rd13, %rd50;
	add.s64 	%rd14, %rd13, %rd11;
	cvta.to.global.u64 	%rd15, %rd48;
	add.s64 	%rd16, %rd15, %rd11;
	add.s64 	%rd17, %rd2, %rd11;
	add.s64 	%rd18, %rd3, %rd11;
	add.s64 	%rd19, %rd4, %rd11;
	st.global.u32 	[%rd19], %r4;
	st.global.u32 	[%rd18], %r6;
	st.global.u32 	[%rd17], %r1;
	st.global.u32 	[%rd16], %r2;
	st.global.u32 	[%rd14], %r3;
	st.global.u32 	[%rd12], %r5;
	add.s32 	%r31, %r31, %r6;
	add.s32 	%r29, %r29, 1;
	setp.ne.s32 	%p4, %r29, 0;
	@%p4 bra 	$L__BB2_3;
$L__BB2_4:
	setp.lt.u32 	%p5, %r7, 3;
	@%p5 bra 	$L__BB2_7;
	mul.wide.s32 	%rd29, %r6, 4;
	shl.b32 	%r28, %r6, 2;
$L__BB2_6:
	ld.param.u64 	%rd51, [_Z4czekiPiS_S_S_S_S__param_5];
	ld.param.u64 	%rd49, [_Z4czekiPiS_S_S_S_S__param_4];
	mul.wide.s32 	%rd20, %r31, 4;
	add.s64 	%rd21, %rd4, %rd20;
	st.global.u32 	[%rd21], %r4;
	add.s64 	%rd22, %rd3, %rd20;
	st.global.u32 	[%rd22], %r6;
	add.s64 	%rd23, %rd2, %rd20;
	st.global.u32 	[%rd23], %r1;
	cvta.to.global.u64 	%rd24, %rd49;
	add.s64 	%rd25, %rd24, %rd20;
	st.global.u32 	[%rd25], %r2;
	cvta.to.global.u64 	%rd26, %rd51;
	add.s64 	%rd27, %rd26, %rd20;
	st.global.u32 	[%rd27], %r3;
	add.s64 	%rd28, %rd1, %rd20;
	st.global.u32 	[%rd28], %r5;
	add.s64 	%rd30, %rd21, %rd29;
	st.global.u32 	[%rd30], %r4;
	add.s64 	%rd31, %rd22, %rd29;
	st.global.u32 	[%rd31], %r6;
	add.s64 	%rd32, %rd23, %rd29;
	st.global.u32 	[%rd32], %r1;
	add.s64 	%rd33, %rd25, %rd29;
	st.global.u32 	[%rd33], %r2;
	add.s64 	%rd34, %rd27, %rd29;
	st.global.u32 	[%rd34], %r3;
	add.s64 	%rd35, %rd28, %rd29;
	st.global.u32 	[%rd35], %r5;
	add.s64 	%rd36, %rd30, %rd29;
	st.global.u32 	[%rd36], %r4;
	add.s64 	%rd37, %rd31, %rd29;
	st.global.u32 	[%rd37], %r6;
	add.s64 	%rd38, %rd32, %rd29;
	st.global.u32 	[%rd38], %r1;
	add.s64 	%rd39, %rd33, %rd29;
	st.global.u32 	[%rd39], %r2;
	add.s64 	%rd40, %rd34, %rd29;
	st.global.u32 	[%rd40], %r3;
	add.s64 	%rd41, %rd35, %rd29;
	st.global.u32 	[%rd41], %r5;
	add.s64 	%rd42, %rd36, %rd29;
	st.global.u32 	[%rd42], %r4;
	add.s64 	%rd43, %rd37, %rd29;
	st.global.u32 	[%rd43], %r6;
	add.s64 	%rd44, %rd38, %rd29;
	st.global.u32 	[%rd44], %r1;
	add.s64 	%rd45, %rd39, %rd29;
	st.global.u32 	[%rd45], %r2;
	add.s64 	%rd46, %rd40, %rd29;
	st.global.u32 	[%rd46], %r3;
	add.s64 	%rd47, %rd41, %rd29;
	st.global.u32 	[%rd47], %r5;
	add.s32 	%r31, %r28, %r31;
	setp.lt.s32 	%p6, %r31, %r16;
	@%p6 bra 	$L__BB2_6;
$L__BB2_7:
	ret;

}


// ===== COMPILED SASS (sm_100) =====

	.target	sm_100

	.elftype	@"ET_EXEC"


//--------------------- .note.nv.tkinfo           --------------------------
	.section	.note.nv.tkinfo,"",@"SHT_NOTE"
	.sectionflags	@"SHF_NOTE_NV_TKINFO"
	.tkinfo
        /*0018*/ 	.word	0x00000002
        /*0030*/ 	.string	""
        /*0030*/ 	.string	"ptxas"
        /*0030*/ 	.string	"Cuda compilation tools, release 13.0, V13.0.88"
        /*0030*/ 	.string	"Build cuda_13.0.r13.0/compiler.36424714_0"
        /*0030*/ 	.string	"-arch sm_100 -m 64 "



//--------------------- .note.nv.cuinfo           --------------------------
	.section	.note.nv.cuinfo,"",@"SHT_NOTE"
	.sectionflags	@"SHF_NOTE_NV_CUINFO"
        /*0018*/ 	.short	0x0002
        /*001a*/ 	.short	0x0064
        /*001c*/ 	.short	0x0082
	.zero		2


//--------------------- .nv.info                  --------------------------
	.section	.nv.info,"",@"SHT_CUDA_INFO"
	.align	4


	//----- nvinfo : EIATTR_REGCOUNT
	.align		4
        /*0000*/ 	.byte	0x04, 0x2f
        /*0002*/ 	.short	(.L_3 - .L_2)
	.align		4
.L_2:
        /*0004*/ 	.word	index@(_Z6reducePiPj)
        /*0008*/ 	.word	0x0000000a


	//----- nvinfo : EIATTR_FRAME_SIZE
	.align		4
.L_3:
        /*000c*/ 	.byte	0x04, 0x11
        /*000e*/ 	.short	(.L_5 - .L_4)
	.align		4
.L_4:
        /*0010*/ 	.word	index@(_Z6reducePiPj)
        /*0014*/ 	.word	0x00000000


	//----- nvinfo : EIATTR_REGCOUNT
	.align		4
.L_5:
        /*0018*/ 	.byte	0x04, 0x2f
        /*001a*/ 	.short	(.L_7 - .L_6)
	.align		4
.L_6:
        /*001c*/ 	.word	index@(_Z7findvecPfS_PiS0_)
        /*0020*/ 	.word	0x00000010


	//----- nvinfo : EIATTR_FRAME_SIZE
	.align		4
.L_7:
        /*0024*/ 	.byte	0x04, 0x11
        /*0026*/ 	.short	(.L_9 - .L_8)
	.align		4
.L_8:
        /*0028*/ 	.word	index@(_Z7findvecPfS_PiS0_)
        /*002c*/ 	.word	0x00000000


	//----- nvinfo : EIATTR_REGCOUNT
	.align		4
.L_9:
        /*0030*/ 	.byte	0x04, 0x2f
        /*0032*/ 	.short	(.L_11 - .L_10)
	.align		4
.L_10:
        /*0034*/ 	.word	index@(_Z4czekiPiS_S_S_S_S_)
        /*0038*/ 	.word	0x00000020


	//----- nvinfo : EIATTR_FRAME_SIZE
	.align		4
.L_11:
        /*003c*/ 	.byte	0x04, 0x11
        /*003e*/ 	.short	(.L_13 - .L_12)
	.align		4
.L_12:
        /*0040*/ 	.word	index@(_Z4czekiPiS_S_S_S_S_)
        /*0044*/ 	.word	0x00000000


	//----- nvinfo : EIATTR_MIN_STACK_SIZE
	.align		4
.L_13:
        /*0048*/ 	.byte	0x04, 0x12
        /*004a*/ 	.short	(.L_15 - .L_14)
	.align		4
.L_14:
        /*004c*/ 	.word	index@(_Z4czekiPiS_S_S_S_S_)
        /*0050*/ 	.word	0x00000000


	//----- nvinfo : EIATTR_MIN_STACK_SIZE
	.align		4
.L_15:
        /*0054*/ 	.byte	0x04, 0x12
        /*0056*/ 	.short	(.L_17 - .L_16)
	.align		4
.L_16:
        /*0058*/ 	.word	index@(_Z7findvecPfS_PiS0_)
        /*005c*/ 	.word	0x00000000


	//----- nvinfo : EIATTR_MIN_STACK_SIZE
	.align		4
.L_17:
        /*0060*/ 	.byte	0x04, 0x12
        /*0062*/ 	.short	(.L_19 - .L_18)
	.align		4
.L_18:
        /*0064*/ 	.word	index@(_Z6reducePiPj)
        /*0068*/ 	.word	0x00000000
.L_19:


//--------------------- .nv.compat                --------------------------
	.section	.nv.compat,"",@"SHT_CUDA_COMPAT_INFO"
	.align	4
        /*0000*/ 	.byte	0x02, 0x09, 0x00, 0x00, 0x02, 0x02, 0x01, 0x00, 0x02, 0x05, 0x05, 0x00, 0x03, 0x07, 0x01, 0x01
        /*0010*/ 	.byte	0x02, 0x03, 0x00, 0x00, 0x02, 0x06, 0x01, 0x00, 0x04, 0x0b, 0x08, 0x00, 0x09, 0x00, 0x00, 0x00
        /*0020*/ 	.byte	0x00, 0x00, 0x00, 0x00


//--------------------- .nv.info._Z4czekiPiS_S_S_S_S_ --------------------------
	.section	.nv.info._Z4czekiPiS_S_S_S_S_,"",@"SHT_CUDA_INFO"
	.sectionflags	@""
	.align	4


	//----- nvinfo : EIATTR_CUDA_API_VERSION
	.align		4
        /*0000*/ 	.byte	0x04, 0x37
        /*0002*/ 	.short	(.L_21 - .L_20)
.L_20:
        /*0004*/ 	.word	0x00000082


	//----- nvinfo : EIATTR_KPARAM_INFO
	.align		4
.L_21:
        /*0008*/ 	.byte	0x04, 0x17
        /*000a*/ 	.short	(.L_23 - .L_22)
.L_22:
        /*000c*/ 	.word	0x00000000
        /*0010*/ 	.short	0x0006
        /*0012*/ 	.short	0x0030
        /*0014*/ 	.byte	0x00, 0xf5, 0x21, 0x00


	//----- nvinfo : EIATTR_KPARAM_INFO
	.align		4
.L_23:
        /*0018*/ 	.byte	0x04, 0x17
        /*001a*/ 	.short	(.L_25 - .L_24)
.L_24:
        /*001c*/ 	.word	0x00000000
        /*0020*/ 	.short	0x0005
        /*0022*/ 	.short	0x0028
        /*0024*/ 	.byte	0x00, 0xf5, 0x21, 0x00


	//----- nvinfo : EIATTR_KPARAM_INFO
	.align		4
.L_25:
        /*0028*/ 	.byte	0x04, 0x17
        /*002a*/ 	.short	(.L_27 - .L_26)
.L_26:
        /*002c*/ 	.word	0x00000000
        /*0030*/ 	.short	0x0004
        /*0032*/ 	.short	0x0020
        /*0034*/ 	.byte	0x00, 0xf5, 0x21, 0x00


	//----- nvinfo : EIATTR_KPARAM_INFO
	.align		4
.L_27:
        /*0038*/ 	.byte	0x04, 0x17
        /*003a*/ 	.short	(.L_29 - .L_28)
.L_28:
        /*003c*/ 	.word	0x00000000
        /*0040*/ 	.short	0x0003
        /*0042*/ 	.short	0x0018
        /*0044*/ 	.byte	0x00, 0xf5, 0x21, 0x00


	//----- nvinfo : EIATTR_KPARAM_INFO
	.align		4
.L_29:
        /*0048*/ 	.byte	0x04, 0x17
        /*004a*/ 	.short	(.L_31 - .L_30)
.L_30:
        /*004c*/ 	.word	0x00000000
        /*0050*/ 	.short	0x0002
        /*0052*/ 	.short	0x0010
        /*0054*/ 	.byte	0x00, 0xf5, 0x21, 0x00


	//----- nvinfo : EIATTR_KPARAM_INFO
	.align		4
.L_31:
        /*0058*/ 	.byte	0x04, 0x17
        /*005a*/ 	.short	(.L_33 - .L_32)
.L_32:
        /*005c*/ 	.word	0x00000000
        /*0060*/ 	.short	0x0001
        /*0062*/ 	.short	0x0008
        /*0064*/ 	.byte	0x00, 0xf5, 0x21, 0x00


	//----- nvinfo : EIATTR_KPARAM_INFO
	.align		4
.L_33:
        /*0068*/ 	.byte	0x04, 0x17
        /*006a*/ 	.short	(.L_35 - .L_34)
.L_34:
        /*006c*/ 	.word	0x00000000
        /*0070*/ 	.short	0x0000
        /*0072*/ 	.short	0x0000
        /*0074*/ 	.byte	0x00, 0xf0, 0x11, 0x00


	//----- nvinfo : EIATTR_SPARSE_MMA_MASK
	.align		4
.L_35:
        /*0078*/ 	.byte	0x03, 0x50
        /*007a*/ 	.short	0x0000


	//----- nvinfo : EIATTR_MAXREG_COUNT
	.align		4
        /*007c*/ 	.byte	0x03, 0x1b
        /*007e*/ 	.short	0x00ff


	//----- nvinfo : EIATTR_MERCURY_ISA_VERSION
	.align		4
        /*0080*/ 	.byte	0x03, 0x5f
        /*0082*/ 	.short	0x0101


	//----- nvinfo : EIATTR_VRC_CTA_INIT_COUNT
	.align		4
        /*0084*/ 	.byte	0x02, 0x4a
	.zero		1
	.zero		1


	//----- nvinfo : EIATTR_EXIT_INSTR_OFFSETS
	.align		4
        /*0088*/ 	.byte	0x04, 0x1c
        /*008a*/ 	.short	(.L_37 - .L_36)


	//   ....[0]....
.L_36:
        /*008c*/ 	.word	0x00000080


	//   ....[1]....
        /*0090*/ 	.word	0x00000460


	//   ....[2]....
        /*0094*/ 	.word	0x000007e0


	//----- nvinfo : EIATTR_CRS_STACK_SIZE
	.align		4
.L_37:
        /*0098*/ 	.byte	0x04, 0x1e
        /*009a*/ 	.short	(.L_39 - .L_38)
.L_38:
        /*009c*/ 	.word	0x00000000


	//----- nvinfo : EIATTR_CBANK_PARAM_SIZE
	.align		4
.L_39:
        /*00a0*/ 	.byte	0x03, 0x19
        /*00a2*/ 	.short	0x0038


	//----- nvinfo : EIATTR_PARAM_CBANK
	.align		4
        /*00a4*/ 	.byte	0x04, 0x0a
        /*00a6*/ 	.short	(.L_41 - .L_40)
	.align		4
.L_40:
        /*00a8*/ 	.word	index@(.nv.constant0._Z4czekiPiS_S_S_S_S_)
        /*00ac*/ 	.short	0x0380
        /*00ae*/ 	.short	0x0038


	//----- nvinfo : EIATTR_SW_WAR
	.align		4
.L_41:
        /*00b0*/ 	.byte	0x04, 0x36
        /*00b2*/ 	.short	(.L_43 - .L_42)
.L_42:
        /*00b4*/ 	.word	0x00000008
.L_43:


//--------------------- .nv.info._Z7findvecPfS_PiS0_ --------------------------
	.section	.nv.info._Z7findvecPfS_PiS0_,"",@"SHT_CUDA_INFO"
	.sectionflags	@""
	.align	4


	//----- nvinfo : EIATTR_CUDA_API_VERSION
	.align		4
        /*0000*/ 	.byte	0x04, 0x37
        /*0002*/ 	.short	(.L_45 - .L_44)
.L_44:
        /*0004*/ 	.word	0x00000082


	//----- nvinfo : EIATTR_KPARAM_INFO
	.align		4
.L_45:
        /*0008*/ 	.byte	0x04, 0x17
        /*000a*/ 	.short	(.L_47 - .L_46)
.L_46:
        /*000c*/ 	.word	0x00000000
        /*0010*/ 	.short	0x0003
        /*0012*/ 	.short	0x0018
        /*0014*/ 	.byte	0x00, 0xf5, 0x21, 0x00


	//----- nvinfo : EIATTR_KPARAM_INFO
	.align		4
.L_47:
        /*0018*/ 	.byte	0x04, 0x17
        /*001a*/ 	.short	(.L_49 - .L_48)
.L_48:
        /*001c*/ 	.word	0x00000000
        /*0020*/ 	.short	0x0002
        /*0022*/ 	.short	0x0010
        /*0024*/ 	.byte	0x00, 0xf5, 0x21, 0x00


	//----- nvinfo : EIATTR_KPARAM_INFO
	.align		4
.L_49:
        /*0028*/ 	.byte	0x04, 0x17
        /*002a*/ 	.short	(.L_51 - .L_50)
.L_50:
        /*002c*/ 	.word	0x00000000
        /*0030*/ 	.short	0x0001
        /*0032*/ 	.short	0x0008
        /*0034*/ 	.byte	0x00, 0xf5, 0x21, 0x00


	//----- nvinfo : EIATTR_KPARAM_INFO
	.align		4
.L_51:
        /*0038*/ 	.byte	0x04, 0x17
        /*003a*/ 	.short	(.L_53 - .L_52)
.L_52:
        /*003c*/ 	.word	0x00000000
        /*0040*/ 	.short	0x0000
        /*0042*/ 	.short	0x0000
        /*0044*/ 	.byte	0x00, 0xf5, 0x21, 0x00


	//----- nvinfo : EIATTR_SPARSE_MMA_MASK
	.align		4
.L_53:
        /*0048*/ 	.byte	0x03, 0x50
        /*004a*/ 	.short	0x0000


	//----- nvinfo : EIATTR_MAXREG_COUNT
	.align		4
        /*004c*/ 	.byte	0x03, 0x1b
        /*004e*/ 	.short	0x00ff


	//----- nvinfo : EIATTR_MERCURY_ISA_VERSION
	.align		4
        /*0050*/ 	.byte	0x03, 0x5f
        /*0052*/ 	.short	0x0101


	//----- nvinfo : EIATTR_VRC_CTA_INIT_COUNT
	.align		4
        /*0054*/ 	.byte	0x02, 0x4a
	.zero		1
	.zero		1


	//----- nvinfo : EIATTR_EXIT_INSTR_OFFSETS
	.align		4
        /*0058*/ 	.byte	0x04, 0x1c
        /*005a*/ 	.short	(.L_55 - .L_54)


	//   ....[0]....
.L_54:
        /*005c*/ 	.word	0x00000310


	//   ....[1]....
        /*0060*/ 	.word	0x000003a0


	//----- nvinfo : EIATTR_CRS_STACK_SIZE
	.align		4
.L_55:
        /*0064*/ 	.byte	0x04, 0x1e
        /*0066*/ 	.short	(.L_57 - .L_56)
.L_56:
        /*0068*/ 	.word	0x00000000


	//----- nvinfo : EIATTR_CBANK_PARAM_SIZE
	.align		4
.L_57:
        /*006c*/ 	.byte	0x03, 0x19
        /*006e*/ 	.short	0x0020


	//----- nvinfo : EIATTR_PARAM_CBANK
	.align		4
        /*0070*/ 	.byte	0x04, 0x0a
        /*0072*/ 	.short	(.L_59 - .L_58)
	.align		4
.L_58:
        /*0074*/ 	.word	index@(.nv.constant0._Z7findvecPfS_PiS0_)
        /*0078*/ 	.short	0x0380
        /*007a*/ 	.short	0x0020


	//----- nvinfo : EIATTR_SW_WAR
	.align		4
.L_59:
        /*007c*/ 	.byte	0x04, 0x36
        /*007e*/ 	.short	(.L_61 - .L_60)
.L_60:
        /*0080*/ 	.word	0x00000008
.L_61:


//--------------------- .nv.info._Z6reducePiPj    --------------------------
	.section	.nv.info._Z6reducePiPj,"",@"SHT_CUDA_INFO"
	.sectionflags	@""
	.align	4


	//----- nvinfo : EIATTR_CUDA_API_VERSION
	.align		4
        /*0000*/ 	.byte	0x04, 0x37
        /*0002*/ 	.short	(.L_63 - .L_62)
.L_62:
        /*0004*/ 	.word	0x00000082


	//----- nvinfo : EIATTR_KPARAM_INFO
	.align		4
.L_63:
        /*0008*/ 	.byte	0x04, 0x17
        /*000a*/ 	.short	(.L_65 - .L_64)
.L_64:
        /*000c*/ 	.word	0x00000000
        /*0010*/ 	.short	0x0001
        /*0012*/ 	.short	0x0008
        /*0014*/ 	.byte	0x00, 0xf5, 0x21, 0x00


	//----- nvinfo : EIATTR_KPARAM_INFO
	.align		4
.L_65:
        /*0018*/ 	.byte	0x04, 0x17
        /*001a*/ 	.short	(.L_67 - .L_66)
.L_66:
        /*001c*/ 	.word	0x00000000
        /*0020*/ 	.short	0x0000
        /*0022*/ 	.short	0x0000
        /*0024*/ 	.byte	0x00, 0xf5, 0x21, 0x00


	//----- nvinfo : EIATTR_SPARSE_MMA_MASK
	.align		4
.L_67:
        /*0028*/ 	.byte	0x03, 0x50
        /*002a*/ 	.short	0x0000


	//----- nvinfo : EIATTR_MAXREG_COUNT
	.align		4
        /*002c*/ 	.byte	0x03, 0x1b
        /*002e*/ 	.short	0x00ff


	//----- nvinfo : EIATTR_NUM_BARRIERS
	.align		4
        /*0030*/ 	.byte	0x02, 0x4c
        /*0032*/ 	.byte	0x01
	.zero		1


	//----- nvinfo : EIATTR_MERCURY_ISA_VERSION
	.align		4
        /*0034*/ 	.byte	0x03, 0x5f
        /*0036*/ 	.short	0x0101


	//----- nvinfo : EIATTR_VRC_CTA_INIT_COUNT
	.align		4
        /*0038*/ 	.byte	0x02, 0x4a
	.zero		1
	.zero		1


	//----- nvinfo : EIATTR_EXIT_INSTR_OFFSETS
	.align		4
        /*003c*/ 	.byte	0x04, 0x1c
        /*003e*/ 	.short	(.L_69 - .L_68)


	//   ....[0]....
.L_68:
        /*0040*/ 	.word	0x00000210


	//   ....[1]....
        /*0044*/ 	.word	0x00000280


	//----- nvinfo : EIATTR_CBANK_PARAM_SIZE
	.align		4
.L_69:
        /*0048*/ 	.byte	0x03, 0x19
        /*004a*/ 	.short	0x0010


	//----- nvinfo : EIATTR_PARAM_CBANK
	.align		4
        /*004c*/ 	.byte	0x04, 0x0a
        /*004e*/ 	.short	(.L_71 - .L_70)
	.align		4
.L_70:
        /*0050*/ 	.word	index@(.nv.constant0._Z6reducePiPj)
        /*0054*/ 	.short	0x0380
        /*0056*/ 	.short	0x0010


	//----- nvinfo : EIATTR_SW_WAR
	.align		4
.L_71:
        /*0058*/ 	.byte	0x04, 0x36
        /*005a*/ 	.short	(.L_73 - .L_72)
.L_72:
        /*005c*/ 	.word	0x00000008
.L_73:


//--------------------- .nv.callgraph             --------------------------
	.section	.nv.callgraph,"",@"SHT_CUDA_CALLGRAPH"
	.align	4
	.sectionentsize	8
	.align		4
        /*0000*/ 	.word	0x00000000
	.align		4
        /*0004*/ 	.word	0xffffffff
	.align		4
        /*0008*/ 	.word	0x00000000
	.align		4
        /*000c*/ 	.word	0xfffffffe
	.align		4
        /*0010*/ 	.word	0x00000000
	.align		4
        /*0014*/ 	.word	0xfffffffd
	.align		4
        /*0018*/ 	.word	0x00000000
	.align		4
        /*001c*/ 	.word	0xfffffffc


//--------------------- .nv.constant4             --------------------------
	.section	.nv.constant4,"a",@progbits
	.align	8
	.align		8
.nv.constant4:
        /*0000*/ 	.dword	d_m
	.align		8
        /*0008*/ 	.dword	d_r


//--------------------- .text._Z4czekiPiS_S_S_S_S_ --------------------------
	.section	.text._Z4czekiPiS_S_S_S_S_,"ax",@progbits
	.align	128
        .global         _Z4czekiPiS_S_S_S_S_
        .type           _Z4czekiPiS_S_S_S_S_,@function
        .size           _Z4czekiPiS_S_S_S_S_,(.L_x_16 - _Z4czekiPiS_S_S_S_S_)
        .other          _Z4czekiPiS_S_S_S_S_,@"STO_CUDA_ENTRY STV_DEFAULT"
_Z4czekiPiS_S_S_S_S_:
.text._Z4czekiPiS_S_S_S_S_:
[----:B------:R-:W-:Y:S01]  /*0000*/  LDC R1, c[0x0][0x37c] ;  /* 0x0000df00ff017b82 */ /* 0x000fe20000000800 */
[----:B------:R-:W0:Y:S07]  /*0010*/  S2R R0, SR_CTAID.X ;  /* 0x0000000000007919 */ /* 0x000e2e0000002500 */
[----:B------:R-:W0:Y:S01]  /*0020*/  LDC R2, c[0x0][0x360] ;  /* 0x0000d800ff027b82 */ /* 0x000e220000000800 */
[----:B------:R-:W1:Y:S01]  /*0030*/  LDCU UR6, c[0x0][0x380] ;  /* 0x00007000ff0677ac */ /* 0x000e620008000800 */
[----:B------:R-:W0:Y:S06]  /*0040*/  S2R R3, SR_TID.X ;  /* 0x0000000000037919 */ /* 0x000e2c0000002100 */
[----:B------:R-:W2:Y:S01]  /*0050*/  LDC R5, c[0x0][0x370] ;  /* 0x0000dc00ff057b82 */ /* 0x000ea20000000800 */
[----:B0-----:R-:W-:-:S05]  /*0060*/  IMAD R4, R0, R2, R3 ;  /* 0x0000000200047224 */ /* 0x001fca00078e0203 */
[----:B-1----:R-:W-:-:S13]  /*0070*/  ISETP.GE.AND P0, PT, R4, UR6, PT ;  /* 0x0000000604007c0c */ /* 0x002fda000bf06270 */
[----:B--2---:R-:W-:Y:S05]  /*0080*/  @P0 EXIT ;  /* 0x000000000000094d */ /* 0x004fea0003800000 */
[----:B------:R-:W-:Y:S01]  /*0090*/  IMAD R7, R2, R5, RZ ;  /* 0x0000000502077224 */ /* 0x000fe200078e02ff */
[----:B------:R-:W0:Y:S01]  /*00a0*/  LDCU.64 UR4, c[0x0][0x358] ;  /* 0x00006b00ff0477ac */ /* 0x000e220008000a00 */
[----:B------:R-:W-:Y:S01]  /*00b0*/  BSSY.RECONVERGENT B0, `(.L_x_0) ;  /* 0x0000037000007945 */ /* 0x000fe20003800200 */
[----:B------:R-:W-:Y:S01]  /*00c0*/  MOV R25, R4 ;  /* 0x0000000400197202 */ /* 0x000fe20000000f00 */
[----:B------:R-:W1:Y:S01]  /*00d0*/  I2F.U32.RP R12, R7 ;  /* 0x00000007000c7306 */ /* 0x000e620000209000 */
[-C--:B------:R-:W-:Y:S02]  /*00e0*/  IADD3 R6, PT, PT, R4, R7.reuse, RZ ;  /* 0x0000000704067210 */ /* 0x080fe40007ffe0ff */
[----:B------:R-:W-:Y:S02]  /*00f0*/  IADD3 R13, PT, PT, RZ, -R7, RZ ;  /* 0x80000007ff0d7210 */ /* 0x000fe40007ffe0ff */
[C---:B------:R-:W-:Y:S02]  /*0100*/  ISETP.GE.AND P0, PT, R6.reuse, UR6, PT ;  /* 0x0000000606007c0c */ /* 0x040fe4000bf06270 */
[----:B------:R-:W-:-:S02]  /*0110*/  VIMNMX R11, PT, PT, R6, UR6, !PT ;  /* 0x00000006060b7c48 */ /* 0x000fc4000ffe0100 */
[----:B------:R-:W-:Y:S02]  /*0120*/  SEL R10, RZ, 0x1, P0 ;  /* 0x00000001ff0a7807 */ /* 0x000fe40000000000 */
[----:B------:R-:W-:Y:S02]  /*0130*/  ISETP.NE.U32.AND P2, PT, R7, RZ, PT ;  /* 0x000000ff0700720c */ /* 0x000fe40003f45070 */
[----:B------:R-:W-:Y:S01]  /*0140*/  IADD3 R6, PT, PT, R11, -R6, -R10 ;  /* 0x800000060b067210 */ /* 0x000fe20007ffe80a */
[----:B-1----:R-:W1:Y:S02]  /*0150*/  MUFU.RCP R12, R12 ;  /* 0x0000000c000c7308 */ /* 0x002e640000001000 */
[----:B-1----:R-:W-:-:S06]  /*0160*/  IADD3 R8, PT, PT, R12, 0xffffffe, RZ ;  /* 0x0ffffffe0c087810 */ /* 0x002fcc0007ffe0ff */
[----:B------:R1:W2:Y:S02]  /*0170*/  F2I.FTZ.U32.TRUNC.NTZ R9, R8 ;  /* 0x0000000800097305 */ /* 0x0002a4000021f000 */
[----:B-1----:R-:W-:Y:S02]  /*0180*/  HFMA2 R8, -RZ, RZ, 0, 0 ;  /* 0x00000000ff087431 */ /* 0x002fe400000001ff */
[----:B--2---:R-:W-:-:S04]  /*0190*/  IMAD R13, R13, R9, RZ ;  /* 0x000000090d0d7224 */ /* 0x004fc800078e02ff */
[----:B------:R-:W-:-:S06]  /*01a0*/  IMAD.HI.U32 R9, R9, R13, R8 ;  /* 0x0000000d09097227 */ /* 0x000fcc00078e0008 */
[----:B------:R-:W-:-:S05]  /*01b0*/  IMAD.HI.U32 R9, R9, R6, RZ ;  /* 0x0000000609097227 */ /* 0x000fca00078e00ff */
[----:B------:R-:W-:-:S05]  /*01c0*/  IADD3 R8, PT, PT, -R9, RZ, RZ ;  /* 0x000000ff09087210 */ /* 0x000fca0007ffe1ff */
[----:B------:R-:W-:-:S05]  /*01d0*/  IMAD R6, R7, R8, R6 ;  /* 0x0000000807067224 */ /* 0x000fca00078e0206 */
[----:B------:R-:W-:-:S13]  /*01e0*/  ISETP.GE.U32.AND P0, PT, R6, R7, PT ;  /* 0x000000070600720c */ /* 0x000fda0003f06070 */
[----:B------:R-:W-:Y:S02]  /*01f0*/  @P0 IADD3 R6, PT, PT, -R7, R6, RZ ;  /* 0x0000000607060210 */ /* 0x000fe40007ffe1ff */
[----:B------:R-:W-:Y:S02]  /*0200*/  @P0 IADD3 R9, PT, PT, R9, 0x1, RZ ;  /* 0x0000000109090810 */ /* 0x000fe40007ffe0ff */
[----:B------:R-:W-:-:S13]  /*0210*/  ISETP.GE.U32.AND P1, PT, R6, R7, PT ;  /* 0x000000070600720c */ /* 0x000fda0003f26070 */
[----:B------:R-:W-:Y:S02]  /*0220*/  @P1 IADD3 R9, PT, PT, R9, 0x1, RZ ;  /* 0x0000000109091810 */ /* 0x000fe40007ffe0ff */
[----:B------:R-:W-:-:S04]  /*0230*/  @!P2 LOP3.LUT R9, RZ, R7, RZ, 0x33, !PT ;  /* 0x00000007ff09a212 */ /* 0x000fc800078e33ff */
[----:B------:R-:W-:-:S04]  /*0240*/  IADD3 R6, PT, PT, R10, R9, RZ ;  /* 0x000000090a067210 */ /* 0x000fc80007ffe0ff */
[----:B------:R-:W-:-:S04]  /*0250*/  LOP3.LUT R8, R6, 0x3, RZ, 0xc0, !PT ;  /* 0x0000000306087812 */ /* 0x000fc800078ec0ff */
[----:B------:R-:W-:-:S13]  /*0260*/  ISETP.NE.AND P0, PT, R8, 0x3, PT ;  /* 0x000000030800780c */ /* 0x000fda0003f05270 */
[----:B0-----:R-:W-:Y:S05]  /*0270*/  @!P0 BRA `(.L_x_1) ;  /* 0x0000000000688947 */ /* 0x001fea0003800000 */
[----:B------:R-:W0:Y:S01]  /*0280*/  LDC.64 R8, c[0x0][0x3b0] ;  /* 0x0000ec00ff087b82 */ /* 0x000e220000000a00 */
[----:B------:R-:W-:Y:S02]  /*0290*/  IADD3 R10, PT, PT, R6, 0x1, RZ ;  /* 0x00000001060a7810 */ /* 0x000fe40007ffe0ff */
[----:B------:R-:W-:Y:S02]  /*02a0*/  MOV R25, R4 ;  /* 0x0000000400197202 */ /* 0x000fe40000000f00 */
[----:B------:R-:W-:-:S04]  /*02b0*/  LOP3.LUT R10, R10, 0x3, RZ, 0xc0, !PT ;  /* 0x000000030a0a7812 */ /* 0x000fc800078ec0ff */
[----:B------:R-:W-:-:S07]  /*02c0*/  IADD3 R20, PT, PT, -R10, RZ, RZ ;  /* 0x000000ff0a147210 */ /* 0x000fce0007ffe1ff */
.L_x_2:
[----:B-1----:R-:W1:Y:S01]  /*02d0*/  LDC.64 R18, c[0x0][0x388] ;  /* 0x0000e200ff127b82 */ /* 0x002e620000000a00 */
[----:B0-----:R-:W-:Y:S01]  /*02e0*/  IMAD.WIDE R22, R25, 0x4, R8 ;  /* 0x0000000419167825 */ /* 0x001fe200078e0208 */
[----:B------:R-:W-:-:S04]  /*02f0*/  IADD3 R20, PT, PT, R20, 0x1, RZ ;  /* 0x0000000114147810 */ /* 0x000fc80007ffe0ff */
[----:B------:R-:W-:Y:S02]  /*0300*/  ISETP.NE.AND P0, PT, R20, RZ, PT ;  /* 0x000000ff1400720c */ /* 0x000fe40003f05270 */
[----:B------:R-:W0:Y:S08]  /*0310*/  LDC.64 R16, c[0x0][0x390] ;  /* 0x0000e400ff107b82 */ /* 0x000e300000000a00 */
[----:B------:R-:W2:Y:S08]  /*0320*/  LDC.64 R10, c[0x0][0x398] ;  /* 0x0000e600ff0a7b82 */ /* 0x000eb00000000a00 */
[----:B------:R-:W3:Y:S01]  /*0330*/  LDC.64 R12, c[0x0][0x3a0] ;  /* 0x0000e800ff0c7b82 */ /* 0x000ee20000000a00 */
[----:B-1----:R-:W-:-:S05]  /*0340*/  IMAD.WIDE R18, R25, 0x4, R18 ;  /* 0x0000000419127825 */ /* 0x002fca00078e0212 */
[----:B------:R1:W-:Y:S02]  /*0350*/  STG.E desc[UR4][R18.64], R4 ;  /* 0x0000000412007986 */ /* 0x0003e4000c101904 */
[----:B------:R-:W4:Y:S01]  /*0360*/  LDC.64 R14, c[0x0][0x3a8] ;  /* 0x0000ea00ff0e7b82 */ /* 0x000f220000000a00 */
[----:B0-----:R-:W-:-:S05]  /*0370*/  IMAD.WIDE R16, R25, 0x4, R16 ;  /* 0x0000000419107825 */ /* 0x001fca00078e0210 */
[----:B------:R1:W-:Y:S01]  /*0380*/  STG.E desc[UR4][R16.64], R7 ;  /* 0x0000000710007986 */ /* 0x0003e2000c101904 */
[----:B--2---:R-:W-:-:S05]  /*0390*/  IMAD.WIDE R10, R25, 0x4, R10 ;  /* 0x00000004190a7825 */ /* 0x004fca00078e020a */
[----:B------:R1:W-:Y:S01]  /*03a0*/  STG.E desc[UR4][R10.64], R0 ;  /* 0x000000000a007986 */ /* 0x0003e2000c101904 */
[----:B---3--:R-:W-:-:S05]  /*03b0*/  IMAD.WIDE R12, R25, 0x4, R12 ;  /* 0x00000004190c7825 */ /* 0x008fca00078e020c */
[----:B------:R1:W-:Y:S01]  /*03c0*/  STG.E desc[UR4][R12.64], R2 ;  /* 0x000000020c007986 */ /* 0x0003e2000c101904 */
[----:B----4-:R-:W-:Y:S01]  /*03d0*/  IMAD.WIDE R14, R25, 0x4, R14 ;  /* 0x00000004190e7825 */ /* 0x010fe200078e020e */
[----:B------:R-:W-:-:S04]  /*03e0*/  IADD3 R25, PT, PT, R7, R25, RZ ;  /* 0x0000001907197210 */ /* 0x000fc80007ffe0ff */
[----:B------:R1:W-:Y:S04]  /*03f0*/  STG.E desc[UR4][R14.64], R3 ;  /* 0x000000030e007986 */ /* 0x0003e8000c101904 */
[----:B------:R1:W-:Y:S01]  /*0400*/  STG.E desc[UR4][R22.64], R5 ;  /* 0x0000000516007986 */ /* 0x0003e2000c101904 */
[----:B------:R-:W-:Y:S05]  /*0410*/  @P0 BRA `(.L_x_2) ;  /* 0xfffffffc00ac0947 */ /* 0x000fea000383ffff */
.L_x_1:
[----:B------:R-:W-:Y:S05]  /*0420*/  BSYNC.RECONVERGENT B0 ;  /* 0x0000000000007941 */ /* 0x000fea0003800200 */
.L_x_0:
[----:B-1----:R-:W0:Y:S01]  /*0430*/  LDC.64 R10, c[0x0][0x3b0] ;  /* 0x0000ec00ff0a7b82 */ /* 0x002e220000000a00 */
[----:B------:R-:W-:-:S07]  /*0440*/  ISETP.GE.U32.AND P0, PT, R6, 0x3, PT ;  /* 0x000000030600780c */ /* 0x000fce0003f06070 */
[----:B------:R-:W1:Y:S06]  /*0450*/  LDC.64 R8, c[0x0][0x388] ;  /* 0x0000e200ff087b82 */ /* 0x000e6c0000000a00 */
[----:B------:R-:W-:Y:S05]  /*0460*/  @!P0 EXIT ;  /* 0x000000000000894d */ /* 0x000fea0003800000 */
.L_x_3:
[----:B---3--:R-:W2:Y:S01]  /*0470*/  LDC.64 R16, c[0x0][0x390] ;  /* 0x0000e400ff107b82 */ /* 0x008ea20000000a00 */
[----:B-1----:R-:W-:-:S04]  /*0480*/  IMAD.WIDE R12, R25, 0x4, R8 ;  /* 0x00000004190c7825 */ /* 0x002fc800078e0208 */
[----:B0-----:R-:W-:Y:S01]  /*0490*/  IMAD.WIDE R18, R25, 0x4, R10 ;  /* 0x0000000419127825 */ /* 0x001fe200078e020a */
[----:B------:R0:W-:Y:S02]  /*04a0*/  STG.E desc[UR4][R12.64], R4 ;  /* 0x000000040c007986 */ /* 0x0001e4000c101904 */
[----:B------:R-:W1:Y:S01]  /*04b0*/  LDC.64 R14, c[0x0][0x398] ;  /* 0x0000e600ff0e7b82 */ /* 0x000e620000000a00 */
[----:B------:R-:W-:-:S07]  /*04c0*/  IMAD.WIDE R26, R7, 0x4, R12 ;  /* 0x00000004071a7825 */ /* 0x000fce00078e020c */
[----:B------:R-:W3:Y:S01]  /*04d0*/  LDC.64 R22, c[0x0][0x3a0] ;  /* 0x0000e800ff167b82 */ /* 0x000ee20000000a00 */
[----:B0-----:R-:W-:-:S07]  /*04e0*/  IMAD.WIDE R12, R7, 0x4, R18 ;  /* 0x00000004070c7825 */ /* 0x001fce00078e0212 */
[----:B------:R-:W0:Y:S01]  /*04f0*/  LDC.64 R20, c[0x0][0x3a8] ;  /* 0x0000ea00ff147b82 */ /* 0x000e220000000a00 */
[----:B--2---:R-:W-:-:S05]  /*0500*/  IMAD.WIDE R16, R25, 0x4, R16 ;  /* 0x0000000419107825 */ /* 0x004fca00078e0210 */
[----:B------:R2:W-:Y:S01]  /*0510*/  STG.E desc[UR4][R16.64], R7 ;  /* 0x0000000710007986 */ /* 0x0005e2000c101904 */
[----:B------:R-:W-:-:S04]  /*0520*/  IMAD.WIDE R28, R7, 0x4, R16 ;  /* 0x00000004071c7825 */ /* 0x000fc800078e0210 */
[----:B-1----:R-:W-:-:S04]  /*0530*/  IMAD.WIDE R14, R25, 0x4, R14 ;  /* 0x00000004190e7825 */ /* 0x002fc800078e020e */
[----:B---3--:R-:W-:Y:S01]  /*0540*/  IMAD.WIDE R22, R25, 0x4, R22 ;  /* 0x0000000419167825 */ /* 0x008fe200078e0216 */
[----:B------:R1:W-:Y:S03]  /*0550*/  STG.E desc[UR4][R14.64], R0 ;  /* 0x000000000e007986 */ /* 0x0003e6000c101904 */
[----:B--2---:R-:W-:Y:S01]  /*0560*/  IMAD.WIDE R16, R7, 0x4, R26 ;  /* 0x0000000407107825 */ /* 0x004fe200078e021a */
[----:B------:R2:W-:Y:S03]  /*0570*/  STG.E desc[UR4][R22.64], R2 ;  /* 0x0000000216007986 */ /* 0x0005e6000c101904 */
[----:B0-----:R-:W-:Y:S01]  /*0580*/  IMAD.WIDE R20, R25, 0x4, R20 ;  /* 0x0000000419147825 */ /* 0x001fe200078e0214 */
[----:B------:R-:W-:-:S03]  /*0590*/  LEA R25, R7, R25, 0x2 ;  /* 0x0000001907197211 */ /* 0x000fc600078e10ff */
[----:B-1----:R-:W-:Y:S01]  /*05a0*/  IMAD.WIDE R14, R7, 0x4, R14 ;  /* 0x00000004070e7825 */ /* 0x002fe200078e020e */
[----:B------:R0:W-:Y:S01]  /*05b0*/  STG.E desc[UR4][R20.64], R3 ;  /* 0x0000000314007986 */ /* 0x0001e2000c101904 */
[----:B------:R-:W-:Y:S02]  /*05c0*/  ISETP.GE.AND P0, PT, R25, UR6, PT ;  /* 0x0000000619007c0c */ /* 0x000fe4000bf06270 */
[C---:B--2---:R-:W-:Y:S01]  /*05d0*/  IMAD.WIDE R22, R7.reuse, 0x4, R22 ;  /* 0x0000000407167825 */ /* 0x044fe200078e0216 */
[----:B------:R1:W-:Y:S04]  /*05e0*/  STG.E desc[UR4][R18.64], R5 ;  /* 0x0000000512007986 */ /* 0x0003e8000c101904 */
[----:B------:R2:W-:Y:S01]  /*05f0*/  STG.E desc[UR4][R26.64], R4 ;  /* 0x000000041a007986 */ /* 0x0005e2000c101904 */
[----:B0-----:R-:W-:-:S03]  /*0600*/  IMAD.WIDE R20, R7, 0x4, R20 ;  /* 0x0000000407147825 */ /* 0x001fc600078e0214 */
[----:B------:R0:W-:Y:S01]  /*0610*/  STG.E desc[UR4][R28.64], R7 ;  /* 0x000000071c007986 */ /* 0x0001e2000c101904 */
[----:B-1----:R-:W-:-:S03]  /*0620*/  IMAD.WIDE R18, R7, 0x4, R12 ;  /* 0x0000000407127825 */ /* 0x002fc600078e020c */
[----:B------:R1:W-:Y:S01]  /*0630*/  STG.E desc[UR4][R14.64], R0 ;  /* 0x000000000e007986 */ /* 0x0003e2000c101904 */
[----:B--2---:R-:W-:-:S03]  /*0640*/  IMAD.WIDE R26, R7, 0x4, R14 ;  /* 0x00000004071a7825 */ /* 0x004fc600078e020e */
[----:B------:R2:W-:Y:S01]  /*0650*/  STG.E desc[UR4][R22.64], R2 ;  /* 0x0000000216007986 */ /* 0x0005e2000c101904 */
[----:B0-----:R-:W-:-:S03]  /*0660*/  IMAD.WIDE R28, R7, 0x4, R28 ;  /* 0x00000004071c7825 */ /* 0x001fc600078e021c */
[----:B------:R0:W-:Y:S04]  /*0670*/  STG.E desc[UR4][R20.64], R3 ;  /* 0x0000000314007986 */ /* 0x0001e8000c101904 */
[----:B------:R3:W-:Y:S01]  /*0680*/  STG.E desc[UR4][R12.64], R5 ;  /* 0x000000050c007986 */ /* 0x0007e2000c101904 */
[----:B-1----:R-:W-:-:S03]  /*0690*/  IMAD.WIDE R14, R7, 0x4, R28 ;  /* 0x00000004070e7825 */ /* 0x002fc600078e021c */
[----:B------:R1:W-:Y:S01]  /*06a0*/  STG.E desc[UR4][R16.64], R4 ;  /* 0x0000000410007986 */ /* 0x0003e2000c101904 */
[----:B--2---:R-:W-:-:S03]  /*06b0*/  IMAD.WIDE R22, R7, 0x4, R22 ;  /* 0x0000000407167825 */ /* 0x004fc600078e0216 */
[----:B------:R-:W-:Y:S01]  /*06c0*/  STG.E desc[UR4][R28.64], R7 ;  /* 0x000000071c007986 */ /* 0x000fe2000c101904 */
[----:B0-----:R-:W-:-:S03]  /*06d0*/  IMAD.WIDE R20, R7, 0x4, R20 ;  /* 0x0000000407147825 */ /* 0x001fc600078e0214 */
[----:B------:R-:W-:Y:S01]  /*06e0*/  STG.E desc[UR4][R26.64], R0 ;  /* 0x000000001a007986 */ /* 0x000fe2000c101904 */
[----:B---3--:R-:W-:-:S03]  /*06f0*/  IMAD.WIDE R12, R7, 0x4, R26 ;  /* 0x00000004070c7825 */ /* 0x008fc600078e021a */
[----:B------:R0:W-:Y:S01]  /*0700*/  STG.E desc[UR4][R22.64], R2 ;  /* 0x0000000216007986 */ /* 0x0001e2000c101904 */
[----:B-1----:R-:W-:-:S03]  /*0710*/  IMAD.WIDE R16, R7, 0x4, R16 ;  /* 0x0000000407107825 */ /* 0x002fc600078e0210 */
[----:B------:R1:W-:Y:S04]  /*0720*/  STG.E desc[UR4][R20.64], R3 ;  /* 0x0000000314007986 */ /* 0x0003e8000c101904 */
[----:B------:R2:W-:Y:S01]  /*0730*/  STG.E desc[UR4][R18.64], R5 ;  /* 0x0000000512007986 */ /* 0x0005e2000c101904 */
[----:B0-----:R-:W-:-:S03]  /*0740*/  IMAD.WIDE R22, R7, 0x4, R22 ;  /* 0x0000000407167825 */ /* 0x001fc600078e0216 */
[----:B------:R3:W-:Y:S01]  /*0750*/  STG.E desc[UR4][R16.64], R4 ;  /* 0x0000000410007986 */ /* 0x0007e2000c101904 */
[----:B-1----:R-:W-:-:S03]  /*0760*/  IMAD.WIDE R20, R7, 0x4, R20 ;  /* 0x0000000407147825 */ /* 0x002fc600078e0214 */
[----:B------:R3:W-:Y:S01]  /*0770*/  STG.E desc[UR4][R14.64], R7 ;  /* 0x000000070e007986 */ /* 0x0007e2000c101904 */
[----:B--2---:R-:W-:-:S03]  /*0780*/  IMAD.WIDE R18, R7, 0x4, R18 ;  /* 0x0000000407127825 */ /* 0x004fc600078e0212 */
[----:B------:R3:W-:Y:S04]  /*0790*/  STG.E desc[UR4][R12.64], R0 ;  /* 0x000000000c007986 */ /* 0x0007e8000c101904 */
[----:B------:R3:W-:Y:S04]  /*07a0*/  STG.E desc[UR4][R22.64], R2 ;  /* 0x0000000216007986 */ /* 0x0007e8000c101904 */
[----:B------:R3:W-:Y:S04]  /*07b0*/  STG.E desc[UR4][R20.64], R3 ;  /* 0x0000000314007986 */ /* 0x0007e8000c101904 */
[----:B------:R3:W-:Y:S01]  /*07c0*/  STG.E desc[UR4][R18.64], R5 ;  /* 0x0000000512007986 */ /* 0x0007e2000c101904 */
[----:B------:R-:W-:Y:S05]  /*07d0*/  @!P0 BRA `(.L_x_3) ;  /* 0xfffffffc00248947 */ /* 0x000fea000383ffff */
[----:B------:R-:W-:Y:S05]  /*07e0*/  EXIT ;  /* 0x000000000000794d */ /* 0x000fea0003800000 */
.L_x_4:
[----:B------:R-:W-:-:S00]  /*07f0*/  BRA `(.L_x_4) ;  /* 0xfffffffc00fc7947 */ /* 0x000fc0000383ffff */
[----:B------:R-:W-:-:S00]  /*0800*/  NOP ;  /* 0x0000000000007918 */ /* 0x000fc00000000000 */
[----:B------:R-:W-:-:S00]  /*0810*/  NOP ;  /* 0x0000000000007918 */ /* 0x000fc00000000000 */
[----:B------:R-:W-:-:S00]  /*0820*/  NOP ;  /* 0x0000000000007918 */ /* 0x000fc00000000000 */
[----:B------:R-:W-:-:S00]  /*0830*/  NOP ;  /* 0x0000000000007918 */ /* 0x000fc00000000000 */
[----:B------:R-:W-:-:S00]  /*0840*/  NOP ;  /* 0x0000000000007918 */ /* 0x000fc00000000000 */
[----:B------:R-:W-:-:S00]  /*0850*/  NOP ;  /* 0x0000000000007918 */ /* 0x000fc00000000000 */
[----:B------:R-:W-:-:S00]  /*0860*/  NOP ;  /* 0x0000000000007918 */ /* 0x000fc00000000000 */
[----:B------:R-:W-:-:S00]  /*0870*/  NOP ;  /* 0x0000000000007918 */ /* 0x000fc00000000000 */
.L_x_16:


//--------------------- .text._Z7findvecPfS_PiS0_ --------------------------
	.section	.text._Z7findvecPfS_PiS0_,"ax",@progbits
	.align	128
        .global         _Z7findvecPfS_PiS0_
        .type           _Z7findvecPfS_PiS0_,@function
        .size           _Z7findvecPfS_PiS0_,(.L_x_17 - _Z7findvecPfS_PiS0_)
        .other          _Z7findvecPfS_PiS0_,@"STO_CUDA_ENTRY STV_DEFAULT"
_Z7findvecPfS_PiS0_:
.text._Z7findvecPfS_PiS0_:
[----:B------:R-:W-:Y:S08]  /*0000*/  LDC R1, c[0x0][0x37c] ;  /* 0x0000df00ff017b82 */ /* 0x000ff00000000800 */
[----:B------:R-:W0:Y:S01]  /*0010*/  LDC.64 R2, c[0x4][RZ] ;  /* 0x01000000ff027b82 */ /* 0x000e220000000a00 */
[----:B------:R-:W0:Y:S02]  /*0020*/  LDCU.64 UR4, c[0x0][0x358] ;  /* 0x00006b00ff0477ac */ /* 0x000e240008000a00 */
[----:B0-----:R-:W2:Y:S05]  /*0030*/  LDG.E R2, desc[UR4][R2.64] ;  /* 0x0000000402027981 */ /* 0x001eaa000c1e1900 */
[----:B------:R-:W0:Y:S01]  /*0040*/  S2UR UR6, SR_CTAID.X ;  /* 0x00000000000679c3 */ /* 0x000e220000002500 */
[----:B------:R-:W-:Y:S01]  /*0050*/  BSSY.RECONVERGENT B0, `(.L_x_5) ;  /* 0x000001c000007945 */ /* 0x000fe20003800200 */
[----:B------:R-:W0:Y:S06]  /*0060*/  S2R R5, SR_TID.X ;  /* 0x0000000000057919 */ /* 0x000e2c0000002100 */
[----:B------:R-:W0:Y:S02]  /*0070*/  LDC R0, c[0x0][0x360] ;  /* 0x0000d800ff007b82 */ /* 0x000e240000000800 */
[----:B0-----:R-:W-:Y:S01]  /*0080*/  IMAD R0, R0, UR6, R5 ;  /* 0x0000000600007c24 */ /* 0x001fe2000f8e0205 */
[----:B--2---:R-:W-:-:S13]  /*0090*/  ISETP.GE.AND P0, PT, R2, 0x1, PT ;  /* 0x000000010200780c */ /* 0x004fda0003f06270 */
[----:B------:R-:W-:Y:S05]  /*00a0*/  @!P0 BRA `(.L_x_6) ;  /* 0x0000000000408947 */ /* 0x000fea0003800000 */
[----:B------:R-:W0:Y:S08]  /*00b0*/  LDC.64 R4, c[0x4][0x8] ;  /* 0x01000200ff047b82 */ /* 0x000e300000000a00 */
[----:B------:R-:W1:Y:S08]  /*00c0*/  LDC.64 R10, c[0x0][0x380] ;  /* 0x0000e000ff0a7b82 */ /* 0x000e700000000a00 */
[----:B------:R-:W2:Y:S01]  /*00d0*/  LDC.64 R8, c[0x0][0x388] ;  /* 0x0000e200ff087b82 */ /* 0x000ea20000000a00 */
[----:B0-----:R0:W5:Y:S01]  /*00e0*/  LDG.E R3, desc[UR4][R4.64] ;  /* 0x0000000404037981 */ /* 0x001162000c1e1900 */
[----:B------:R-:W-:-:S07]  /*00f0*/  HFMA2 R13, -RZ, RZ, 0, 0 ;  /* 0x00000000ff0d7431 */ /* 0x000fce00000001ff */
.L_x_8:
[----:B0-----:R-:W-:Y:S01]  /*0100*/  IADD3 R5, PT, PT, R0, R13, RZ ;  /* 0x0000000d00057210 */ /* 0x001fe20007ffe0ff */
[----:B-1----:R-:W-:-:S04]  /*0110*/  IMAD.WIDE.U32 R6, R13, 0x4, R10 ;  /* 0x000000040d067825 */ /* 0x002fc800078e000a */
[----:B--2---:R-:W-:Y:S02]  /*0120*/  IMAD.WIDE R4, R5, 0x4, R8 ;  /* 0x0000000405047825 */ /* 0x004fe400078e0208 */
[----:B------:R-:W2:Y:S04]  /*0130*/  LDG.E R7, desc[UR4][R6.64] ;  /* 0x0000000406077981 */ /* 0x000ea8000c1e1900 */
[----:B------:R-:W2:Y:S02]  /*0140*/  LDG.E R4, desc[UR4][R4.64] ;  /* 0x0000000404047981 */ /* 0x000ea4000c1e1900 */
[----:B--2---:R-:W-:-:S05]  /*0150*/  FADD R12, R4, -R7 ;  /* 0x80000007040c7221 */ /* 0x004fca0000000000 */
[----:B-----5:R-:W-:-:S13]  /*0160*/  FSETP.GEU.AND P0, PT, |R12|, R3, PT ;  /* 0x000000030c00720b */ /* 0x020fda0003f0e200 */
[----:B------:R-:W-:Y:S05]  /*0170*/  @P0 BRA `(.L_x_7) ;  /* 0x0000000000240947 */ /* 0x000fea0003800000 */
[----:B------:R-:W-:-:S04]  /*0180*/  IADD3 R13, PT, PT, R13, 0x1, RZ ;  /* 0x000000010d0d7810 */ /* 0x000fc80007ffe0ff */
[----:B------:R-:W-:-:S13]  /*0190*/  ISETP.NE.AND P0, PT, R13, R2, PT ;  /* 0x000000020d00720c */ /* 0x000fda0003f05270 */
[----:B------:R-:W-:Y:S05]  /*01a0*/  @P0 BRA `(.L_x_8) ;  /* 0xfffffffc00d40947 */ /* 0x000fea000383ffff */
.L_x_6:
[----:B------:R-:W0:Y:S01]  /*01b0*/  LDC.64 R4, c[0x0][0x390] ;  /* 0x0000e400ff047b82 */ /* 0x000e220000000a00 */
[----:B------:R-:W-:-:S07]  /*01c0*/  IMAD.MOV.U32 R7, RZ, RZ, 0x1 ;  /* 0x00000001ff077424 */ /* 0x000fce00078e00ff */
[----:B------:R-:W1:Y:S01]  /*01d0*/  LDC.64 R2, c[0x4][RZ] ;  /* 0x01000000ff027b82 */ /* 0x000e620000000a00 */
[----:B0-----:R-:W-:-:S05]  /*01e0*/  IMAD.WIDE R4, R0, 0x4, R4 ;  /* 0x0000000400047825 */ /* 0x001fca00078e0204 */
[----:B------:R0:W-:Y:S04]  /*01f0*/  STG.E desc[UR4][R4.64], R7 ;  /* 0x0000000704007986 */ /* 0x0001e8000c101904 */
[----:B-1----:R0:W5:Y:S02]  /*0200*/  LDG.E R2, desc[UR4][R2.64] ;  /* 0x0000000402027981 */ /* 0x002164000c1e1900 */
.L_x_7:
[----:B------:R-:W-:Y:S05]  /*0210*/  BSYNC.RECONVERGENT B0 ;  /* 0x0000000000007941 */ /* 0x000fea0003800200 */
.L_x_5:
[----:B-----5:R-:W-:Y:S01]  /*0220*/  ISETP.GE.AND P0, PT, R2, RZ, PT ;  /* 0x000000ff0200720c */ /* 0x020fe20003f06270 */
[----:B------:R-:W-:-:S12]  /*0230*/  BSSY.RECONVERGENT B0, `(.L_x_9) ;  /* 0x0000012000007945 */ /* 0x000fd80003800200 */
[----:B------:R-:W-:Y:S05]  /*0240*/  @!P0 BRA `(.L_x_10) ;  /* 0x0000000000408947 */ /* 0x000fea0003800000 */
[----:B0-----:R-:W0:Y:S08]  /*0250*/  LDC.64 R4, c[0x4][0x8] ;  /* 0x01000200ff047b82 */ /* 0x001e300000000a00 */
[----:B------:R-:W1:Y:S08]  /*0260*/  LDC.64 R10, c[0x0][0x380] ;  /* 0x0000e000ff0a7b82 */ /* 0x000e700000000a00 */
[----:B------:R-:W2:Y:S01]  /*0270*/  LDC.64 R8, c[0x0][0x388] ;  /* 0x0000e200ff087b82 */ /* 0x000ea20000000a00 */
[----:B0-----:R0:W5:Y:S01]  /*0280*/  LDG.E R3, desc[UR4][R4.64] ;  /* 0x0000000404037981 */ /* 0x001162000c1e1900 */
[----:B------:R-:W-:-:S07]  /*0290*/  HFMA2 R13, -RZ, RZ, 0, 0 ;  /* 0x00000000ff0d7431 */ /* 0x000fce00000001ff */
.L_x_11:
[----:B0-----:R-:W-:Y:S02]  /*02a0*/  IMAD.IADD R5, R0, 0x1, R13 ;  /* 0x0000000100057824 */ /* 0x001fe400078e020d */
[----:B-1----:R-:W-:-:S04]  /*02b0*/  IMAD.WIDE.U32 R6, R13, 0x4, R10 ;  /* 0x000000040d067825 */ /* 0x002fc800078e000a */
[----:B--2---:R-:W-:Y:S02]  /*02c0*/  IMAD.WIDE R4, R5, 0x4, R8 ;  /* 0x0000000405047825 */ /* 0x004fe400078e0208 */
[----:B------:R-:W2:Y:S04]  /*02d0*/  LDG.E R7, desc[UR4][R6.64] ;  /* 0x0000000406077981 */ /* 0x000ea8000c1e1900 */
[----:B------:R-:W2:Y:S02]  /*02e0*/  LDG.E R4, desc[UR4][R4.64] ;  /* 0x0000000404047981 */ /* 0x000ea4000c1e1900 */
[----:B--2---:R-:W-:-:S05]  /*02f0*/  FADD R12, R4, -R7 ;  /* 0x80000007040c7221 */ /* 0x004fca0000000000 */
[----:B-----5:R-:W-:-:S13]  /*0300*/  FSETP.GEU.AND P0, PT, |R12|, R3, PT ;  /* 0x000000030c00720b */ /* 0x020fda0003f0e200 */
[----:B------:R-:W-:Y:S05]  /*0310*/  @P0 EXIT ;  /* 0x000000000000094d */ /* 0x000fea0003800000 */
[C---:B------:R-:W-:Y:S02]  /*0320*/  ISETP.NE.AND P0, PT, R13.reuse, R2, PT ;  /* 0x000000020d00720c */ /* 0x040fe40003f05270 */
[----:B------:R-:W-:-:S11]  /*0330*/  IADD3 R13, PT, PT, R13, 0x1, RZ ;  /* 0x000000010d0d7810 */ /* 0x000fd60007ffe0ff */
[----:B------:R-:W-:Y:S05]  /*0340*/  @P0 BRA `(.L_x_11) ;  /* 0xfffffffc00d40947 */ /* 0x000fea000383ffff */
.L_x_10:
[----:B------:R-:W-:Y:S05]  /*0350*/  BSYNC.RECONVERGENT B0 ;  /* 0x0000000000007941 */ /* 0x000fea0003800200 */
.L_x_9:
[----:B0-----:R-:W0:Y:S01]  /*0360*/  LDC.64 R2, c[0x0][0x398] ;  /* 0x0000e600ff027b82 */ /* 0x001e220000000a00 */
[----:B------:R-:W-:Y:S01]  /*0370*/  MOV R5, 0x1 ;  /* 0x0000000100057802 */ /* 0x000fe20000000f00 */
[----:B0-----:R-:W-:-:S05]  /*0380*/  IMAD.WIDE R2, R0, 0x4, R2 ;  /* 0x0000000400027825 */ /* 0x001fca00078e0202 */
[----:B------:R-:W-:Y:S01]  /*0390*/  STG.E desc[UR4][R2.64], R5 ;  /* 0x0000000502007986 */ /* 0x000fe2000c101904 */
[----:B------:R-:W-:Y:S05]  /*03a0*/  EXIT ;  /* 0x000000000000794d */ /* 0x000fea0003800000 */
.L_x_12:
        /* <DEDUP_REMOVED lines=13> */
.L_x_17:


//--------------------- .text._Z6reducePiPj       --------------------------
	.section	.text._Z6reducePiPj,"ax",@progbits
	.align	128
        .global         _Z6reducePiPj
        .type           _Z6reducePiPj,@function
        .size           _Z6reducePiPj,(.L_x_18 - _Z6reducePiPj)
        .other          _Z6reducePiPj,@"STO_CUDA_ENTRY STV_DEFAULT"
_Z6reducePiPj:
.text._Z6reducePiPj:
[----:B------:R-:W-:Y:S01]  /*0000*/  LDC R1, c[0x0][0x37c] ;  /* 0x0000df00ff017b82 */ /* 0x000fe20000000800 */
[----:B------:R-:W0:Y:S07]  /*0010*/  S2R R7, SR_TID.X ;  /* 0x0000000000077919 */ /* 0x000e2e0000002100 */
[----:B------:R-:W0:Y:S01]  /*0020*/  S2UR UR4, SR_CTAID.X ;  /* 0x00000000000479c3 */ /* 0x000e220000002500 */
[----:B------:R-:W1:Y:S07]  /*0030*/  LDCU.64 UR8, c[0x0][0x358] ;  /* 0x00006b00ff0877ac */ /* 0x000e6e0008000a00 */
[----:B------:R-:W0:Y:S08]  /*0040*/  LDC R4, c[0x0][0x360] ;  /* 0x0000d800ff047b82 */ /* 0x000e300000000800 */
[----:B------:R-:W2:Y:S01]  /*0050*/  LDC.64 R2, c[0x0][0x380] ;  /* 0x0000e000ff027b82 */ /* 0x000ea20000000a00 */
[----:B0-----:R-:W-:-:S04]  /*0060*/  IMAD R5, R4, UR4, R7 ;  /* 0x0000000404057c24 */ /* 0x001fc8000f8e0207 */
[----:B--2---:R-:W-:-:S06]  /*0070*/  IMAD.WIDE R2, R5, 0x4, R2 ;  /* 0x0000000405027825 */ /* 0x004fcc00078e0202 */
[----:B-1----:R-:W2:Y:S01]  /*0080*/  LDG.E R2, desc[UR8][R2.64] ;  /* 0x0000000802027981 */ /* 0x002ea2000c1e1900 */
[----:B------:R-:W0:Y:S01]  /*0090*/  S2UR UR5, SR_CgaCtaId ;  /* 0x00000000000579c3 */ /* 0x000e220000008800 */
[----:B------:R-:W-:Y:S01]  /*00a0*/  UMOV UR4, 0x400 ;  /* 0x0000040000047882 */ /* 0x000fe20000000000 */
[----:B------:R-:W-:Y:S02]  /*00b0*/  ISETP.GE.U32.AND P1, PT, R4, 0x2, PT ;  /* 0x000000020400780c */ /* 0x000fe40003f26070 */
[----:B------:R-:W-:Y:S01]  /*00c0*/  ISETP.NE.AND P0, PT, R7, RZ, PT ;  /* 0x000000ff0700720c */ /* 0x000fe20003f05270 */
[----:B0-----:R-:W-:-:S06]  /*00d0*/  ULEA UR4, UR5, UR4, 0x18 ;  /* 0x0000000405047291 */ /* 0x001fcc000f8ec0ff */
[----:B------:R-:W-:-:S05]  /*00e0*/  LEA R5, R7, UR4, 0x2 ;  /* 0x0000000407057c11 */ /* 0x000fca000f8e10ff */
[----:B--2---:R0:W-:Y:S01]  /*00f0*/  STS [R5], R2 ;  /* 0x0000000205007388 */ /* 0x0041e20000000800 */
[----:B------:R-:W-:Y:S06]  /*0100*/  BAR.SYNC.DEFER_BLOCKING 0x0 ;  /* 0x0000000000007b1d */ /* 0x000fec0000010000 */
[----:B------:R-:W-:Y:S05]  /*0110*/  @!P1 BRA `(.L_x_13) ;  /* 0x00000000003c9947 */ /* 0x000fea0003800000 */
[----:B------:R-:W-:-:S05]  /*0120*/  UMOV UR5, 0x1 ;  /* 0x0000000100057882 */ /* 0x000fca0000000000 */
.L_x_14:
[----:B------:R-:W-:-:S06]  /*0130*/  USHF.L.U32 UR6, UR5, 0x1, URZ ;  /* 0x0000000105067899 */ /* 0x000fcc00080006ff */
[----:B------:R-:W-:-:S05]  /*0140*/  IMAD R3, R7, UR6, RZ ;  /* 0x0000000607037c24 */ /* 0x000fca000f8e02ff */
[----:B------:R-:W-:-:S13]  /*0150*/  ISETP.GE.U32.AND P1, PT, R3, R4, PT ;  /* 0x000000040300720c */ /* 0x000fda0003f26070 */
[C---:B------:R-:W-:Y:S01]  /*0160*/  @!P1 VIADD R0, R3.reuse, UR5 ;  /* 0x0000000503009c36 */ /* 0x040fe20008000000 */
[----:B0-----:R-:W-:Y:S01]  /*0170*/  @!P1 LEA R2, R3, UR4, 0x2 ;  /* 0x0000000403029c11 */ /* 0x001fe2000f8e10ff */
[----:B------:R-:W-:-:S03]  /*0180*/  UMOV UR5, UR6 ;  /* 0x0000000600057c82 */ /* 0x000fc60008000000 */
[----:B------:R-:W-:Y:S01]  /*0190*/  @!P1 LEA R0, R0, UR4, 0x2 ;  /* 0x0000000400009c11 */ /* 0x000fe2000f8e10ff */
[----:B------:R-:W-:Y:S05]  /*01a0*/  @!P1 LDS R3, [R2] ;  /* 0x0000000002039984 */ /* 0x000fea0000000800 */
[----:B------:R-:W0:Y:S02]  /*01b0*/  @!P1 LDS R0, [R0] ;  /* 0x0000000000009984 */ /* 0x000e240000000800 */
[----:B0-----:R-:W-:-:S05]  /*01c0*/  @!P1 IMAD.IADD R3, R0, 0x1, R3 ;  /* 0x0000000100039824 */ /* 0x001fca00078e0203 */
[----:B------:R1:W-:Y:S01]  /*01d0*/  @!P1 STS [R2], R3 ;  /* 0x0000000302009388 */ /* 0x0003e20000000800 */
[----:B------:R-:W-:Y:S01]  /*01e0*/  BAR.SYNC.DEFER_BLOCKING 0x0 ;  /* 0x0000000000007b1d */ /* 0x000fe20000010000 */
[----:B------:R-:W-:-:S13]  /*01f0*/  ISETP.LE.U32.AND P1, PT, R4, UR6, PT ;  /* 0x0000000604007c0c */ /* 0x000fda000bf23070 */
[----:B-1----:R-:W-:Y:S05]  /*0200*/  @!P1 BRA `(.L_x_14) ;  /* 0xfffffffc00c89947 */ /* 0x002fea000383ffff */
.L_x_13:
[----:B------:R-:W-:Y:S05]  /*0210*/  @P0 EXIT ;  /* 0x000000000000094d */ /* 0x000fea0003800000 */
[----:B------:R-:W1:Y:S01]  /*0220*/  S2UR UR5, SR_CgaCtaId ;  /* 0x00000000000579c3 */ /* 0x000e620000008800 */
[----:B------:R-:W-:-:S07]  /*0230*/  UMOV UR4, 0x400 ;  /* 0x0000040000047882 */ /* 0x000fce0000000000 */
[----:B0-----:R-:W0:Y:S01]  /*0240*/  LDC.64 R2, c[0x0][0x388] ;  /* 0x0000e200ff027b82 */ /* 0x001e220000000a00 */
[----:B-1----:R-:W-:-:S09]  /*0250*/  ULEA UR4, UR5, UR4, 0x18 ;  /* 0x0000000405047291 */ /* 0x002fd2000f8ec0ff */
[----:B------:R-:W0:Y:S04]  /*0260*/  LDS R5, [UR4] ;  /* 0x00000004ff057984 */ /* 0x000e280008000800 */
[----:B0-----:R-:W-:Y:S01]  /*0270*/  REDG.E.ADD.STRONG.GPU desc[UR8][R2.64], R5 ;  /* 0x000000050200798e */ /* 0x001fe2000c12e108 */
[----:B------:R-:W-:Y:S05]  /*0280*/  EXIT ;  /* 0x000000000000794d */ /* 0x000fea0003800000 */
.L_x_15:
        /* <DEDUP_REMOVED lines=15> */
.L_x_18:


//--------------------- .nv.shared.reserved.0     --------------------------
	.section	.nv.shared.reserved.0,"aw",@nobits
	.weak		__nv_reservedSMEM_offset_0_alias
	.size		__nv_reservedSMEM_offset_0_alias, 0, 64
	.other		__nv_reservedSMEM_offset_0_alias,@"STO_CUDA_RESERVED_SHARED STV_DEFAULT"
__nv_reservedSMEM_offset_0_alias:
	.zero		0
	.zero		64


//--------------------- .nv.global                --------------------------
	.section	.nv.global,"aw",@nobits
	.align	4
.nv.global:
	.type		d_m,@object
	.size		d_m,(d_r - d_m)
d_m:
	.zero		4
	.type		d_r,@object
	.size		d_r,(.L_1 - d_r)
d_r:
	.zero		4
.L_1:


//--------------------- .nv.shared._Z6reducePiPj  --------------------------
	.section	.nv.shared._Z6reducePiPj,"aw",@nobits
	.sectionflags	@""
	.align	4
.nv.shared._Z6reducePiPj:
	.zero		2048


//--------------------- .nv.constant0._Z4czekiPiS_S_S_S_S_ --------------------------
	.section	.nv.constant0._Z4czekiPiS_S_S_S_S_,"a",@progbits
	.sectionflags	@""
	.align	4
.nv.constant0._Z4czekiPiS_S_S_S_S_:
	.zero		952


//--------------------- .nv.constant0._Z7findvecPfS_PiS0_ --------------------------
	.section	.nv.constant0._Z7findvecPfS_PiS0_,"a",@progbits
	.sectionflags	@""
	.align	4
.nv.constant0._Z7findvecPfS_PiS0_:
	.zero		928


//--------------------- .nv.constant0._Z6reducePiPj --------------------------
	.section	.nv.constant0._Z6reducePiPj,"a",@progbits
	.sectionflags	@""
	.align	4
.nv.constant0._Z6reducePiPj:
	.zero		912


//--------------------- SYMBOLS --------------------------

	.type		.nv.reservedSmem.offset0,@object
	.size		.nv.reservedSmem.offset0,0x4
	.type		.nv.reservedSmem.cap,@object
	.size		.nv.reservedSmem.cap,0x4
